	.headerflags	@"EF_CUDA_TEXMODE_UNIFIED EF_CUDA_64BIT_ADDRESS EF_CUDA_SM86 EF_CUDA_VIRTUAL_SM(EF_CUDA_SM86)"
	.elftype	@"ET_EXEC"


//--------------------- .nv.info                  --------------------------
	.section	.nv.info,"",@"SHT_CUDA_INFO"
	.align	4


	//----- nvinfo : EIATTR_REGCOUNT
	.align		4
        /*0000*/ 	.byte	0x04, 0x2f
        /*0002*/ 	.short	(.L_1 - .L_0)
	.align		4
.L_0:
        /*0004*/ 	.word	index@(triton_poi_fused_addmm_relu_0)
        /*0008*/ 	.word	0x0000000a


	//----- nvinfo : EIATTR_FRAME_SIZE
	.align		4
.L_1:
        /*000c*/ 	.byte	0x04, 0x11
        /*000e*/ 	.short	(.L_3 - .L_2)
	.align		4
.L_2:
        /*0010*/ 	.word	index@(triton_poi_fused_addmm_relu_0)
        /*0014*/ 	.word	0x00000000


	//----- nvinfo : EIATTR_MIN_STACK_SIZE
	.align		4
.L_3:
        /*0018*/ 	.byte	0x04, 0x12
        /*001a*/ 	.short	(.L_5 - .L_4)
	.align		4
.L_4:
        /*001c*/ 	.word	index@(triton_poi_fused_addmm_relu_0)
        /*0020*/ 	.word	0x00000000
.L_5:


//--------------------- .nv.info.triton_poi_fused_addmm_relu_0 --------------------------
	.section	.nv.info.triton_poi_fused_addmm_relu_0,"",@"SHT_CUDA_INFO"
	.sectionflags	@""
	.align	4


	//----- nvinfo : EIATTR_CUDA_API_VERSION
	.align		4
        /*0000*/ 	.byte	0x04, 0x37
        /*0002*/ 	.short	(.L_7 - .L_6)
.L_6:
        /*0004*/ 	.word	0x00000080


	//----- nvinfo : EIATTR_SW2861232_WAR
	.align		4
.L_7:
        /*0008*/ 	.byte	0x01, 0x35
	.zero		2


	//----- nvinfo : EIATTR_PARAM_CBANK
	.align		4
        /*000c*/ 	.byte	0x04, 0x0a
        /*000e*/ 	.short	(.L_9 - .L_8)
	.align		4
.L_8:
        /*0010*/ 	.word	index@(.nv.constant0.triton_poi_fused_addmm_relu_0)
        /*0014*/ 	.short	0x0160
        /*0016*/ 	.short	0x0020


	//----- nvinfo : EIATTR_CBANK_PARAM_SIZE
	.align		4
.L_9:
        /*0018*/ 	.byte	0x03, 0x19
        /*001a*/ 	.short	0x0020


	//----- nvinfo : EIATTR_KPARAM_INFO
	.align		4
        /*001c*/ 	.byte	0x04, 0x17
        /*001e*/ 	.short	(.L_11 - .L_10)
.L_10:
        /*0020*/ 	.word	0x00000000
        /*0024*/ 	.short	0x0003
        /*0026*/ 	.short	0x0018
        /*0028*/ 	.byte	0x00, 0xf4, 0x21, 0x00


	//----- nvinfo : EIATTR_KPARAM_INFO
	.align		4
.L_11:
        /*002c*/ 	.byte	0x04, 0x17
        /*002e*/ 	.short	(.L_13 - .L_12)
.L_12:
        /*0030*/ 	.word	0x00000000
        /*0034*/ 	.short	0x0002
        /*0036*/ 	.short	0x0010
        /*0038*/ 	.byte	0x00, 0xf0, 0x11, 0x00


	//----- nvinfo : EIATTR_KPARAM_INFO
	.align		4
.L_13:
        /*003c*/ 	.byte	0x04, 0x17
        /*003e*/ 	.short	(.L_15 - .L_14)
.L_14:
        /*0040*/ 	.word	0x00000000
        /*0044*/ 	.short	0x0001
        /*0046*/ 	.short	0x0008
        /*0048*/ 	.byte	0x00, 0xf4, 0x21, 0x00


	//----- nvinfo : EIATTR_KPARAM_INFO
	.align		4
.L_15:
        /*004c*/ 	.byte	0x04, 0x17
        /*004e*/ 	.short	(.L_17 - .L_16)
.L_16:
        /*0050*/ 	.word	0x00000000
        /*0054*/ 	.short	0x0000
        /*0056*/ 	.short	0x0000
        /*0058*/ 	.byte	0x00, 0xf4, 0x21, 0x00


	//----- nvinfo : EIATTR_MAXREG_COUNT
	.align		4
.L_17:
        /*005c*/ 	.byte	0x03, 0x1b
        /*005e*/ 	.short	0x00ff


	//----- nvinfo : EIATTR_EXIT_INSTR_OFFSETS
	.align		4
        /*0060*/ 	.byte	0x04, 0x1c
        /*0062*/ 	.short	(.L_19 - .L_18)


	//   ....[0]....
.L_18:
        /*0064*/ 	.word	0x00000100


	//   ....[1]....
        /*0068*/ 	.word	0x00000120


	//----- nvinfo : EIATTR_REQNTID
	.align		4
.L_19:
        /*006c*/ 	.byte	0x04, 0x10
        /*006e*/ 	.short	(.L_21 - .L_20)
.L_20:
        /*0070*/ 	.word	0x00000080
        /*0074*/ 	.word	0x00000001
        /*0078*/ 	.word	0x00000001
.L_21:


//--------------------- .nv.callgraph             --------------------------
	.section	.nv.callgraph,"",@"SHT_CUDA_CALLGRAPH"
	.align	4
	.sectionentsize	8
	.align		4
        /*0000*/ 	.word	0x00000000
	.align		4
        /*0004*/ 	.word	0xffffffff
	.align		4
        /*0008*/ 	.word	0x00000000
	.align		4
        /*000c*/ 	.word	0xfffffffe
	.align		4
        /*0010*/ 	.word	0x00000000
	.align		4
        /*0014*/ 	.word	0xfffffffd
	.align		4
        /*0018*/ 	.word	0x00000000
	.align		4
        /*001c*/ 	.word	0xfffffffc


//--------------------- .nv.rel.action            --------------------------
	.section	.nv.rel.action,"",@"SHT_CUDA_RELOCINFO"
	.align	8
	.sectionentsize	8
        /*0000*/ 	.byte	0x73, 0x00, 0x00, 0x00, 0x00, 0x00, 0x00, 0x00, 0x00, 0x00, 0x00, 0x11, 0x25, 0x00, 0x05, 0x36


//--------------------- .nv.constant0.triton_poi_fused_addmm_relu_0 --------------------------
	.section	.nv.constant0.triton_poi_fused_addmm_relu_0,"a",@progbits
	.sectionflags	@""
	.align	4
.nv.constant0.triton_poi_fused_addmm_relu_0:
	.zero		384


//--------------------- .text.triton_poi_fused_addmm_relu_0 --------------------------
	.section	.text.triton_poi_fused_addmm_relu_0,"ax",@progbits
	.sectioninfo	@"SHI_REGISTERS=10"
	.align	128
        .global         triton_poi_fused_addmm_relu_0
        .type           triton_poi_fused_addmm_relu_0,@function
        .size           triton_poi_fused_addmm_relu_0,(.L_x_1 - triton_poi_fused_addmm_relu_0)
        .other          triton_poi_fused_addmm_relu_0,@"STO_CUDA_ENTRY STV_DEFAULT"
triton_poi_fused_addmm_relu_0:
.text.triton_poi_fused_addmm_relu_0:
[----:B------:R-:W-:Y:S02]  /*0000*/  IMAD.MOV.U32 R1, RZ, RZ, c[0x0][0x28] ;  /* 0x00000a00ff017624 */ /* 0x000fe400078e00ff */
[----:B------:R-:W0:Y:S01]  /*0010*/  S2R R0, SR_TID.X ;  /* 0x0000000000007919 */ /* 0x000e220000002100 */
[----:B------:R-:W-:Y:S01]  /*0020*/  CS2R R6, SRZ ;  /* 0x0000000000067805 */ /* 0x000fe2000001ff00 */
[----:B------:R-:W-:Y:S02]  /*0030*/  ULDC.64 UR4, c[0x0][0x118] ;  /* 0x0000460000047ab9 */ /* 0x000fe40000000a00 */
[----:B------:R-:W1:Y:S01]  /*0040*/  S2R R3, SR_CTAID.X ;  /* 0x0000000000037919 */ /* 0x000e620000002500 */
[----:B0-----:R-:W-:-:S04]  /*0050*/  LOP3.LUT R0, R0, 0x7f, RZ, 0xc0, !PT ;  /* 0x0000007f00007812 */ /* 0x001fc800078ec0ff */
[----:B-1----:R-:W-:Y:S01]  /*0060*/  LEA R0, R3, R0, 0x7 ;  /* 0x0000000003007211 */ /* 0x002fe200078e38ff */
[----:B------:R-:W-:-:S03]  /*0070*/  IMAD.MOV.U32 R3, RZ, RZ, 0x4 ;  /* 0x00000004ff037424 */ /* 0x000fc600078e00ff */
[C---:B------:R-:W-:Y:S01]  /*0080*/  ISETP.GE.AND P1, PT, R0.reuse, 0x200, PT ;  /* 0x000002000000780c */ /* 0x040fe20003f26270 */
[----:B------:R-:W-:-:S04]  /*0090*/  IMAD.WIDE R4, R0, R3, c[0x0][0x168] ;  /* 0x00005a0000047625 */ /* 0x000fc800078e0203 */
[----:B------:R-:W-:-:S08]  /*00a0*/  IMAD.WIDE R2, R0, R3, c[0x0][0x160] ;  /* 0x0000580000027625 */ /* 0x000fd000078e0203 */
[----:B------:R-:W2:Y:S04]  /*00b0*/  @!P1 LDG.E R7, [R4.64] ;  /* 0x0000000404079981 */ /* 0x000ea8000c1e1900 */
[----:B------:R-:W2:Y:S02]  /*00c0*/  @!P1 LDG.E R6, [R2.64] ;  /* 0x0000000402069981 */ /* 0x000ea4000c1e1900 */
[----:B--2---:R-:W-:Y:S01]  /*00d0*/  FADD R0, R7, R6 ;  /* 0x0000000607007221 */ /* 0x004fe20000000000 */
[----:B------:R-:W-:-:S04]  /*00e0*/  FSETP.GEU.AND P0, PT, R6, -R7, PT ;  /* 0x800000070600720b */ /* 0x000fc80003f0e000 */
[----:B------:R-:W-:Y:S01]  /*00f0*/  FSEL R7, R0, RZ, P0 ;  /* 0x000000ff00077208 */ /* 0x000fe20000000000 */
[----:B------:R-:W-:Y:S08]  /*0100*/  @P1 EXIT ;  /* 0x000000000000194d */ /* 0x000ff00003800000 */
[----:B------:R-:W-:Y:S01]  /*0110*/  STG.E [R2.64], R7 ;  /* 0x0000000702007986 */ /* 0x000fe2000c101904 */
[----:B------:R-:W-:Y:S05]  /*0120*/  EXIT ;  /* 0x000000000000794d */ /* 0x000fea0003800000 */
.L_x_0:
[----:B------:R-:W-:-:S00]  /*0130*/  BRA `(.L_x_0) ;  /* 0xfffffff000007947 */ /* 0x000fc0000383ffff */
[----:B------:R-:W-:-:S00]  /*0140*/  NOP ;  /* 0x0000000000007918 */ /* 0x000fc00000000000 */
        /* <DEDUP_REMOVED lines=11> */
.L_x_1:
